//
// Generated by NVIDIA NVVM Compiler
//
// Compiler Build ID: CL-36424714
// Cuda compilation tools, release 13.0, V13.0.88
// Based on NVVM 20.0.0
//

.version 9.0
.target sm_100
.address_size 64

	// .globl	_Z14kernelFuncHalfv

.visible .entry _Z14kernelFuncHalfv()
{


	ret;

}


// ===== COMPILED SASS (sm_100) =====

	.target	sm_100

	.elftype	@"ET_EXEC"


//--------------------- .note.nv.tkinfo           --------------------------
	.section	.note.nv.tkinfo,"",@"SHT_NOTE"
	.sectionflags	@"SHF_NOTE_NV_TKINFO"
	.tkinfo
        /*0018*/ 	.word	0x00000002
        /*0030*/ 	.string	""
        /*0030*/ 	.string	"ptxas"
        /*0030*/ 	.string	"Cuda compilation tools, release 13.0, V13.0.88"
        /*0030*/ 	.string	"Build cuda_13.0.r13.0/compiler.36424714_0"
        /*0030*/ 	.string	"-arch sm_100 -m 64 "



//--------------------- .note.nv.cuinfo           --------------------------
	.section	.note.nv.cuinfo,"",@"SHT_NOTE"
	.sectionflags	@"SHF_NOTE_NV_CUINFO"
        /*0018*/ 	.short	0x0002
        /*001a*/ 	.short	0x0064
        /*001c*/ 	.short	0x0082
	.zero		2


//--------------------- .nv.info                  --------------------------
	.section	.nv.info,"",@"SHT_CUDA_INFO"
	.align	4


	//----- nvinfo : EIATTR_REGCOUNT
	.align		4
        /*0000*/ 	.byte	0x04, 0x2f
        /*0002*/ 	.short	(.L_1 - .L_0)
	.align		4
.L_0:
        /*0004*/ 	.word	index@(_Z14kernelFuncHalfv)
        /*0008*/ 	.word	0x00000004


	//----- nvinfo : EIATTR_FRAME_SIZE
	.align		4
.L_1:
        /*000c*/ 	.byte	0x04, 0x11
        /*000e*/ 	.short	(.L_3 - .L_2)
	.align		4
.L_2:
        /*0010*/ 	.word	index@(_Z14kernelFuncHalfv)
        /*0014*/ 	.word	0x00000000


	//----- nvinfo : EIATTR_MIN_STACK_SIZE
	.align		4
.L_3:
        /*0018*/ 	.byte	0x04, 0x12
        /*001a*/ 	.short	(.L_5 - .L_4)
	.align		4
.L_4:
        /*001c*/ 	.word	index@(_Z14kernelFuncHalfv)
        /*0020*/ 	.word	0x00000000
.L_5:


//--------------------- .nv.compat                --------------------------
	.section	.nv.compat,"",@"SHT_CUDA_COMPAT_INFO"
	.align	4
        /*0000*/ 	.byte	0x02, 0x09, 0x00, 0x00, 0x02, 0x02, 0x01, 0x00, 0x02, 0x05, 0x05, 0x00, 0x03, 0x07, 0x01, 0x01
        /*0010*/ 	.byte	0x02, 0x03, 0x00, 0x00, 0x02, 0x06, 0x01, 0x00, 0x04, 0x0b, 0x08, 0x00, 0x09, 0x00, 0x00, 0x00
        /*0020*/ 	.byte	0x00, 0x00, 0x00, 0x00


//--------------------- .nv.info._Z14kernelFuncHalfv --------------------------
	.section	.nv.info._Z14kernelFuncHalfv,"",@"SHT_CUDA_INFO"
	.sectionflags	@""
	.align	4


	//----- nvinfo : EIATTR_CUDA_API_VERSION
	.align		4
        /*0000*/ 	.byte	0x04, 0x37
        /*0002*/ 	.short	(.L_7 - .L_6)
.L_6:
        /*0004*/ 	.word	0x00000082


	//----- nvinfo : EIATTR_SPARSE_MMA_MASK
	.align		4
.L_7:
        /*0008*/ 	.byte	0x03, 0x50
        /*000a*/ 	.short	0x0000


	//----- nvinfo : EIATTR_MAXREG_COUNT
	.align		4
        /*000c*/ 	.byte	0x03, 0x1b
        /*000e*/ 	.short	0x00ff


	//----- nvinfo : EIATTR_MERCURY_ISA_VERSION
	.align		4
        /*0010*/ 	.byte	0x03, 0x5f
        /*0012*/ 	.short	0x0101


	//----- nvinfo : EIATTR_VRC_CTA_INIT_COUNT
	.align		4
        /*0014*/ 	.byte	0x02, 0x4a
	.zero		1
	.zero		1


	//----- nvinfo : EIATTR_EXIT_INSTR_OFFSETS
	.align		4
        /*0018*/ 	.byte	0x04, 0x1c
        /*001a*/ 	.short	(.L_9 - .L_8)


	//   ....[0]....
.L_8:
        /*001c*/ 	.word	0x00000010


	//----- nvinfo : EIATTR_SW_WAR
	.align		4
.L_9:
        /*0020*/ 	.byte	0x04, 0x36
        /*0022*/ 	.short	(.L_11 - .L_10)
.L_10:
        /*0024*/ 	.word	0x00000008
.L_11:


//--------------------- .nv.callgraph             --------------------------
	.section	.nv.callgraph,"",@"SHT_CUDA_CALLGRAPH"
	.align	4
	.sectionentsize	8
	.align		4
        /*0000*/ 	.word	0x00000000
	.align		4
        /*0004*/ 	.word	0xffffffff
	.align		4
        /*0008*/ 	.word	0x00000000
	.align		4
        /*000c*/ 	.word	0xfffffffe
	.align		4
        /*0010*/ 	.word	0x00000000
	.align		4
        /*0014*/ 	.word	0xfffffffd
	.align		4
        /*0018*/ 	.word	0x00000000
	.align		4
        /*001c*/ 	.word	0xfffffffc


//--------------------- .text._Z14kernelFuncHalfv --------------------------
	.section	.text._Z14kernelFuncHalfv,"ax",@progbits
	.align	128
        .global         _Z14kernelFuncHalfv
        .type           _Z14kernelFuncHalfv,@function
        .size           _Z14kernelFuncHalfv,(.L_x_1 - _Z14kernelFuncHalfv)
        .other          _Z14kernelFuncHalfv,@"STO_CUDA_ENTRY STV_DEFAULT"
_Z14kernelFuncHalfv:
.text._Z14kernelFuncHalfv:
[----:B------:R-:W-:Y:S01]  /*0000*/  LDC R1, c[0x0][0x37c] ;  /* 0x0000df00ff017b82 */ /* 0x000fe20000000800 */
[----:B------:R-:W-:Y:S05]  /*0010*/  EXIT ;  /* 0x000000000000794d */ /* 0x000fea0003800000 */
.L_x_0:
[----:B------:R-:W-:-:S00]  /*0020*/  BRA `(.L_x_0) ;  /* 0xfffffffc00fc7947 */ /* 0x000fc0000383ffff */
[----:B------:R-:W-:-:S00]  /*0030*/  NOP ;  /* 0x0000000000007918 */ /* 0x000fc00000000000 */
        /* <DEDUP_REMOVED lines=12> */
.L_x_1:


//--------------------- .nv.shared.reserved.0     --------------------------
	.section	.nv.shared.reserved.0,"aw",@nobits
	.weak		__nv_reservedSMEM_offset_0_alias
	.size		__nv_reservedSMEM_offset_0_alias, 0, 64
	.other		__nv_reservedSMEM_offset_0_alias,@"STO_CUDA_RESERVED_SHARED STV_DEFAULT"
__nv_reservedSMEM_offset_0_alias:
	.zero		0
	.zero		64


//--------------------- .nv.constant0._Z14kernelFuncHalfv --------------------------
	.section	.nv.constant0._Z14kernelFuncHalfv,"a",@progbits
	.sectionflags	@""
	.align	4
.nv.constant0._Z14kernelFuncHalfv:
	.zero		896


//--------------------- SYMBOLS --------------------------

	.type		.nv.reservedSmem.offset0,@object
	.size		.nv.reservedSmem.offset0,0x4
